//
// Generated by NVIDIA NVVM Compiler
//
// Compiler Build ID: CL-36424714
// Cuda compilation tools, release 13.0, V13.0.88
// Based on NVVM 20.0.0
//

.version 9.0
.target sm_100
.address_size 64

	// .globl	_Z3sumPi

.visible .entry _Z3sumPi(
	.param .u64 .ptr .align 1 _Z3sumPi_param_0
)
{
	.reg .b32 	%r<6>;
	.reg .b64 	%rd<5>;

	ld.param.u64 	%rd1, [_Z3sumPi_param_0];
	cvta.to.global.u64 	%rd2, %rd1;
	mov.u32 	%r1, %ctaid.x;
	mov.u32 	%r2, %ntid.x;
	mov.u32 	%r3, %tid.x;
	mad.lo.s32 	%r4, %r1, %r2, %r3;
	add.s32 	%r5, %r1, %r3;
	mul.wide.s32 	%rd3, %r4, 4;
	add.s64 	%rd4, %rd2, %rd3;
	st.global.u32 	[%rd4], %r5;
	ret;

}


// ===== COMPILED SASS (sm_100) =====

	.target	sm_100

	.elftype	@"ET_EXEC"


//--------------------- .note.nv.tkinfo           --------------------------
	.section	.note.nv.tkinfo,"",@"SHT_NOTE"
	.sectionflags	@"SHF_NOTE_NV_TKINFO"
	.tkinfo
        /*0018*/ 	.word	0x00000002
        /*0030*/ 	.string	""
        /*0030*/ 	.string	"ptxas"
        /*0030*/ 	.string	"Cuda compilation tools, release 13.0, V13.0.88"
        /*0030*/ 	.string	"Build cuda_13.0.r13.0/compiler.36424714_0"
        /*0030*/ 	.string	"-arch sm_100 -m 64 "



//--------------------- .note.nv.cuinfo           --------------------------
	.section	.note.nv.cuinfo,"",@"SHT_NOTE"
	.sectionflags	@"SHF_NOTE_NV_CUINFO"
        /*0018*/ 	.short	0x0002
        /*001a*/ 	.short	0x0064
        /*001c*/ 	.short	0x0082
	.zero		2


//--------------------- .nv.info                  --------------------------
	.section	.nv.info,"",@"SHT_CUDA_INFO"
	.align	4


	//----- nvinfo : EIATTR_REGCOUNT
	.align		4
        /*0000*/ 	.byte	0x04, 0x2f
        /*0002*/ 	.short	(.L_1 - .L_0)
	.align		4
.L_0:
        /*0004*/ 	.word	index@(_Z3sumPi)
        /*0008*/ 	.word	0x0000000a


	//----- nvinfo : EIATTR_FRAME_SIZE
	.align		4
.L_1:
        /*000c*/ 	.byte	0x04, 0x11
        /*000e*/ 	.short	(.L_3 - .L_2)
	.align		4
.L_2:
        /*0010*/ 	.word	index@(_Z3sumPi)
        /*0014*/ 	.word	0x00000000


	//----- nvinfo : EIATTR_MIN_STACK_SIZE
	.align		4
.L_3:
        /*0018*/ 	.byte	0x04, 0x12
        /*001a*/ 	.short	(.L_5 - .L_4)
	.align		4
.L_4:
        /*001c*/ 	.word	index@(_Z3sumPi)
        /*0020*/ 	.word	0x00000000
.L_5:


//--------------------- .nv.compat                --------------------------
	.section	.nv.compat,"",@"SHT_CUDA_COMPAT_INFO"
	.align	4
        /*0000*/ 	.byte	0x02, 0x09, 0x00, 0x00, 0x02, 0x02, 0x01, 0x00, 0x02, 0x05, 0x05, 0x00, 0x03, 0x07, 0x01, 0x01
        /*0010*/ 	.byte	0x02, 0x03, 0x00, 0x00, 0x02, 0x06, 0x01, 0x00, 0x04, 0x0b, 0x08, 0x00, 0x09, 0x00, 0x00, 0x00
        /*0020*/ 	.byte	0x00, 0x00, 0x00, 0x00


//--------------------- .nv.info._Z3sumPi         --------------------------
	.section	.nv.info._Z3sumPi,"",@"SHT_CUDA_INFO"
	.sectionflags	@""
	.align	4


	//----- nvinfo : EIATTR_CUDA_API_VERSION
	.align		4
        /*0000*/ 	.byte	0x04, 0x37
        /*0002*/ 	.short	(.L_7 - .L_6)
.L_6:
        /*0004*/ 	.word	0x00000082


	//----- nvinfo : EIATTR_KPARAM_INFO
	.align		4
.L_7:
        /*0008*/ 	.byte	0x04, 0x17
        /*000a*/ 	.short	(.L_9 - .L_8)
.L_8:
        /*000c*/ 	.word	0x00000000
        /*0010*/ 	.short	0x0000
        /*0012*/ 	.short	0x0000
        /*0014*/ 	.byte	0x00, 0xf5, 0x21, 0x00


	//----- nvinfo : EIATTR_SPARSE_MMA_MASK
	.align		4
.L_9:
        /*0018*/ 	.byte	0x03, 0x50
        /*001a*/ 	.short	0x0000


	//----- nvinfo : EIATTR_MAXREG_COUNT
	.align		4
        /*001c*/ 	.byte	0x03, 0x1b
        /*001e*/ 	.short	0x00ff


	//----- nvinfo : EIATTR_MERCURY_ISA_VERSION
	.align		4
        /*0020*/ 	.byte	0x03, 0x5f
        /*0022*/ 	.short	0x0101


	//----- nvinfo : EIATTR_VRC_CTA_INIT_COUNT
	.align		4
        /*0024*/ 	.byte	0x02, 0x4a
	.zero		1
	.zero		1


	//----- nvinfo : EIATTR_EXIT_INSTR_OFFSETS
	.align		4
        /*0028*/ 	.byte	0x04, 0x1c
        /*002a*/ 	.short	(.L_11 - .L_10)


	//   ....[0]....
.L_10:
        /*002c*/ 	.word	0x000000a0


	//----- nvinfo : EIATTR_CBANK_PARAM_SIZE
	.align		4
.L_11:
        /*0030*/ 	.byte	0x03, 0x19
        /*0032*/ 	.short	0x0008


	//----- nvinfo : EIATTR_PARAM_CBANK
	.align		4
        /*0034*/ 	.byte	0x04, 0x0a
        /*0036*/ 	.short	(.L_13 - .L_12)
	.align		4
.L_12:
        /*0038*/ 	.word	index@(.nv.constant0._Z3sumPi)
        /*003c*/ 	.short	0x0380
        /*003e*/ 	.short	0x0008


	//----- nvinfo : EIATTR_SW_WAR
	.align		4
.L_13:
        /*0040*/ 	.byte	0x04, 0x36
        /*0042*/ 	.short	(.L_15 - .L_14)
.L_14:
        /*0044*/ 	.word	0x00000008
.L_15:


//--------------------- .nv.callgraph             --------------------------
	.section	.nv.callgraph,"",@"SHT_CUDA_CALLGRAPH"
	.align	4
	.sectionentsize	8
	.align		4
        /*0000*/ 	.word	0x00000000
	.align		4
        /*0004*/ 	.word	0xffffffff
	.align		4
        /*0008*/ 	.word	0x00000000
	.align		4
        /*000c*/ 	.word	0xfffffffe
	.align		4
        /*0010*/ 	.word	0x00000000
	.align		4
        /*0014*/ 	.word	0xfffffffd
	.align		4
        /*0018*/ 	.word	0x00000000
	.align		4
        /*001c*/ 	.word	0xfffffffc


//--------------------- .text._Z3sumPi            --------------------------
	.section	.text._Z3sumPi,"ax",@progbits
	.align	128
        .global         _Z3sumPi
        .type           _Z3sumPi,@function
        .size           _Z3sumPi,(.L_x_1 - _Z3sumPi)
        .other          _Z3sumPi,@"STO_CUDA_ENTRY STV_DEFAULT"
_Z3sumPi:
.text._Z3sumPi:
[----:B------:R-:W-:Y:S01]  /*0000*/  LDC R1, c[0x0][0x37c] ;  /* 0x0000df00ff017b82 */ /* 0x000fe20000000800 */
[----:B------:R-:W0:Y:S07]  /*0010*/  S2R R0, SR_TID.X ;  /* 0x0000000000007919 */ /* 0x000e2e0000002100 */
[----:B------:R-:W0:Y:S01]  /*0020*/  S2UR UR6, SR_CTAID.X ;  /* 0x00000000000679c3 */ /* 0x000e220000002500 */
[----:B------:R-:W1:Y:S07]  /*0030*/  LDCU.64 UR4, c[0x0][0x358] ;  /* 0x00006b00ff0477ac */ /* 0x000e6e0008000a00 */
[----:B------:R-:W2:Y:S08]  /*0040*/  LDC R5, c[0x0][0x360] ;  /* 0x0000d800ff057b82 */ /* 0x000eb00000000800 */
[----:B------:R-:W3:Y:S01]  /*0050*/  LDC.64 R2, c[0x0][0x380] ;  /* 0x0000e000ff027b82 */ /* 0x000ee20000000a00 */
[----:B0-----:R-:W-:Y:S01]  /*0060*/  IADD3 R7, PT, PT, R0, UR6, RZ ;  /* 0x0000000600077c10 */ /* 0x001fe2000fffe0ff */
[----:B--2---:R-:W-:-:S04]  /*0070*/  IMAD R5, R5, UR6, R0 ;  /* 0x0000000605057c24 */ /* 0x004fc8000f8e0200 */
[----:B---3--:R-:W-:-:S05]  /*0080*/  IMAD.WIDE R2, R5, 0x4, R2 ;  /* 0x0000000405027825 */ /* 0x008fca00078e0202 */
[----:B-1----:R-:W-:Y:S01]  /*0090*/  STG.E desc[UR4][R2.64], R7 ;  /* 0x0000000702007986 */ /* 0x002fe2000c101904 */
[----:B------:R-:W-:Y:S05]  /*00a0*/  EXIT ;  /* 0x000000000000794d */ /* 0x000fea0003800000 */
.L_x_0:
[----:B------:R-:W-:-:S00]  /*00b0*/  BRA `(.L_x_0) ;  /* 0xfffffffc00fc7947 */ /* 0x000fc0000383ffff */
[----:B------:R-:W-:-:S00]  /*00c0*/  NOP ;  /* 0x0000000000007918 */ /* 0x000fc00000000000 */
        /* <DEDUP_REMOVED lines=11> */
.L_x_1:


//--------------------- .nv.shared.reserved.0     --------------------------
	.section	.nv.shared.reserved.0,"aw",@nobits
	.weak		__nv_reservedSMEM_offset_0_alias
	.size		__nv_reservedSMEM_offset_0_alias, 0, 64
	.other		__nv_reservedSMEM_offset_0_alias,@"STO_CUDA_RESERVED_SHARED STV_DEFAULT"
__nv_reservedSMEM_offset_0_alias:
	.zero		0
	.zero		64


//--------------------- .nv.constant0._Z3sumPi    --------------------------
	.section	.nv.constant0._Z3sumPi,"a",@progbits
	.sectionflags	@""
	.align	4
.nv.constant0._Z3sumPi:
	.zero		904


//--------------------- SYMBOLS --------------------------

	.type		.nv.reservedSmem.offset0,@object
	.size		.nv.reservedSmem.offset0,0x4
